//
// Generated by NVIDIA NVVM Compiler
//
// Compiler Build ID: CL-36424714
// Cuda compilation tools, release 13.0, V13.0.88
// Based on NVVM 20.0.0
//

.version 9.0
.target sm_100
.address_size 64

	// .globl	_Z16histogram_kernelP8PPMPixeliPf

.visible .entry _Z16histogram_kernelP8PPMPixeliPf(
	.param .u64 .ptr .align 1 _Z16histogram_kernelP8PPMPixeliPf_param_0,
	.param .u32 _Z16histogram_kernelP8PPMPixeliPf_param_1,
	.param .u64 .ptr .align 1 _Z16histogram_kernelP8PPMPixeliPf_param_2
)
{
	.reg .pred 	%p<2>;
	.reg .b16 	%rs<11>;
	.reg .b32 	%r<7>;
	.reg .b32 	%f<2>;
	.reg .b64 	%rd<9>;

	ld.param.u64 	%rd1, [_Z16histogram_kernelP8PPMPixeliPf_param_0];
	ld.param.u32 	%r2, [_Z16histogram_kernelP8PPMPixeliPf_param_1];
	ld.param.u64 	%rd2, [_Z16histogram_kernelP8PPMPixeliPf_param_2];
	mov.u32 	%r3, %tid.x;
	mov.u32 	%r4, %ctaid.x;
	mov.u32 	%r5, %ntid.x;
	mad.lo.s32 	%r1, %r4, %r5, %r3;
	setp.ge.s32 	%p1, %r1, %r2;
	@%p1 bra 	$L__BB0_2;
	cvta.to.global.u64 	%rd3, %rd1;
	cvta.to.global.u64 	%rd4, %rd2;
	mul.wide.s32 	%rd5, %r1, 3;
	add.s64 	%rd6, %rd3, %rd5;
	ld.global.u8 	%rs1, [%rd6];
	shr.u16 	%rs2, %rs1, 6;
	st.global.u8 	[%rd6], %rs2;
	ld.global.u8 	%rs3, [%rd6+1];
	shr.u16 	%rs4, %rs3, 6;
	st.global.u8 	[%rd6+1], %rs4;
	ld.global.u8 	%rs5, [%rd6+2];
	shr.u16 	%rs6, %rs5, 6;
	st.global.u8 	[%rd6+2], %rs6;
	shl.b16 	%rs7, %rs2, 4;
	shl.b16 	%rs8, %rs4, 2;
	or.b16  	%rs9, %rs8, %rs7;
	or.b16  	%rs10, %rs9, %rs6;
	cvt.u32.u16 	%r6, %rs10;
	mul.wide.u32 	%rd7, %r6, 4;
	add.s64 	%rd8, %rd4, %rd7;
	atom.global.add.f32 	%f1, [%rd8], 0f3F800000;
$L__BB0_2:
	ret;

}


// ===== COMPILED SASS (sm_100) =====

	.target	sm_100

	.elftype	@"ET_EXEC"


//--------------------- .note.nv.tkinfo           --------------------------
	.section	.note.nv.tkinfo,"",@"SHT_NOTE"
	.sectionflags	@"SHF_NOTE_NV_TKINFO"
	.tkinfo
        /*0018*/ 	.word	0x00000002
        /*0030*/ 	.string	""
        /*0030*/ 	.string	"ptxas"
        /*0030*/ 	.string	"Cuda compilation tools, release 13.0, V13.0.88"
        /*0030*/ 	.string	"Build cuda_13.0.r13.0/compiler.36424714_0"
        /*0030*/ 	.string	"-arch sm_100 -m 64 "



//--------------------- .note.nv.cuinfo           --------------------------
	.section	.note.nv.cuinfo,"",@"SHT_NOTE"
	.sectionflags	@"SHF_NOTE_NV_CUINFO"
        /*0018*/ 	.short	0x0002
        /*001a*/ 	.short	0x0064
        /*001c*/ 	.short	0x0082
	.zero		2


//--------------------- .nv.info                  --------------------------
	.section	.nv.info,"",@"SHT_CUDA_INFO"
	.align	4


	//----- nvinfo : EIATTR_REGCOUNT
	.align		4
        /*0000*/ 	.byte	0x04, 0x2f
        /*0002*/ 	.short	(.L_1 - .L_0)
	.align		4
.L_0:
        /*0004*/ 	.word	index@(_Z16histogram_kernelP8PPMPixeliPf)
        /*0008*/ 	.word	0x00000010


	//----- nvinfo : EIATTR_FRAME_SIZE
	.align		4
.L_1:
        /*000c*/ 	.byte	0x04, 0x11
        /*000e*/ 	.short	(.L_3 - .L_2)
	.align		4
.L_2:
        /*0010*/ 	.word	index@(_Z16histogram_kernelP8PPMPixeliPf)
        /*0014*/ 	.word	0x00000000


	//----- nvinfo : EIATTR_MIN_STACK_SIZE
	.align		4
.L_3:
        /*0018*/ 	.byte	0x04, 0x12
        /*001a*/ 	.short	(.L_5 - .L_4)
	.align		4
.L_4:
        /*001c*/ 	.word	index@(_Z16histogram_kernelP8PPMPixeliPf)
        /*0020*/ 	.word	0x00000000
.L_5:


//--------------------- .nv.compat                --------------------------
	.section	.nv.compat,"",@"SHT_CUDA_COMPAT_INFO"
	.align	4
        /*0000*/ 	.byte	0x02, 0x09, 0x00, 0x00, 0x02, 0x02, 0x01, 0x00, 0x02, 0x05, 0x05, 0x00, 0x03, 0x07, 0x01, 0x01
        /*0010*/ 	.byte	0x02, 0x03, 0x00, 0x00, 0x02, 0x06, 0x01, 0x00, 0x04, 0x0b, 0x08, 0x00, 0x09, 0x00, 0x00, 0x00
        /*0020*/ 	.byte	0x00, 0x00, 0x00, 0x00


//--------------------- .nv.info._Z16histogram_kernelP8PPMPixeliPf --------------------------
	.section	.nv.info._Z16histogram_kernelP8PPMPixeliPf,"",@"SHT_CUDA_INFO"
	.sectionflags	@""
	.align	4


	//----- nvinfo : EIATTR_CUDA_API_VERSION
	.align		4
        /*0000*/ 	.byte	0x04, 0x37
        /*0002*/ 	.short	(.L_7 - .L_6)
.L_6:
        /*0004*/ 	.word	0x00000082


	//----- nvinfo : EIATTR_KPARAM_INFO
	.align		4
.L_7:
        /*0008*/ 	.byte	0x04, 0x17
        /*000a*/ 	.short	(.L_9 - .L_8)
.L_8:
        /*000c*/ 	.word	0x00000000
        /*0010*/ 	.short	0x0002
        /*0012*/ 	.short	0x0010
        /*0014*/ 	.byte	0x00, 0xf5, 0x21, 0x00


	//----- nvinfo : EIATTR_KPARAM_INFO
	.align		4
.L_9:
        /*0018*/ 	.byte	0x04, 0x17
        /*001a*/ 	.short	(.L_11 - .L_10)
.L_10:
        /*001c*/ 	.word	0x00000000
        /*0020*/ 	.short	0x0001
        /*0022*/ 	.short	0x0008
        /*0024*/ 	.byte	0x00, 0xf0, 0x11, 0x00


	//----- nvinfo : EIATTR_KPARAM_INFO
	.align		4
.L_11:
        /*0028*/ 	.byte	0x04, 0x17
        /*002a*/ 	.short	(.L_13 - .L_12)
.L_12:
        /*002c*/ 	.word	0x00000000
        /*0030*/ 	.short	0x0000
        /*0032*/ 	.short	0x0000
        /*0034*/ 	.byte	0x00, 0xf5, 0x21, 0x00


	//----- nvinfo : EIATTR_SPARSE_MMA_MASK
	.align		4
.L_13:
        /*0038*/ 	.byte	0x03, 0x50
        /*003a*/ 	.short	0x0000


	//----- nvinfo : EIATTR_MAXREG_COUNT
	.align		4
        /*003c*/ 	.byte	0x03, 0x1b
        /*003e*/ 	.short	0x00ff


	//----- nvinfo : EIATTR_MERCURY_ISA_VERSION
	.align		4
        /*0040*/ 	.byte	0x03, 0x5f
        /*0042*/ 	.short	0x0101


	//----- nvinfo : EIATTR_VRC_CTA_INIT_COUNT
	.align		4
        /*0044*/ 	.byte	0x02, 0x4a
	.zero		1
	.zero		1


	//----- nvinfo : EIATTR_EXIT_INSTR_OFFSETS
	.align		4
        /*0048*/ 	.byte	0x04, 0x1c
        /*004a*/ 	.short	(.L_15 - .L_14)


	//   ....[0]....
.L_14:
        /*004c*/ 	.word	0x00000070


	//   ....[1]....
        /*0050*/ 	.word	0x000001a0


	//----- nvinfo : EIATTR_CBANK_PARAM_SIZE
	.align		4
.L_15:
        /*0054*/ 	.byte	0x03, 0x19
        /*0056*/ 	.short	0x0018


	//----- nvinfo : EIATTR_PARAM_CBANK
	.align		4
        /*0058*/ 	.byte	0x04, 0x0a
        /*005a*/ 	.short	(.L_17 - .L_16)
	.align		4
.L_16:
        /*005c*/ 	.word	index@(.nv.constant0._Z16histogram_kernelP8PPMPixeliPf)
        /*0060*/ 	.short	0x0380
        /*0062*/ 	.short	0x0018


	//----- nvinfo : EIATTR_SW_WAR
	.align		4
.L_17:
        /*0064*/ 	.byte	0x04, 0x36
        /*0066*/ 	.short	(.L_19 - .L_18)
.L_18:
        /*0068*/ 	.word	0x00000008
.L_19:


//--------------------- .nv.callgraph             --------------------------
	.section	.nv.callgraph,"",@"SHT_CUDA_CALLGRAPH"
	.align	4
	.sectionentsize	8
	.align		4
        /*0000*/ 	.word	0x00000000
	.align		4
        /*0004*/ 	.word	0xffffffff
	.align		4
        /*0008*/ 	.word	0x00000000
	.align		4
        /*000c*/ 	.word	0xfffffffe
	.align		4
        /*0010*/ 	.word	0x00000000
	.align		4
        /*0014*/ 	.word	0xfffffffd
	.align		4
        /*0018*/ 	.word	0x00000000
	.align		4
        /*001c*/ 	.word	0xfffffffc


//--------------------- .text._Z16histogram_kernelP8PPMPixeliPf --------------------------
	.section	.text._Z16histogram_kernelP8PPMPixeliPf,"ax",@progbits
	.align	128
        .global         _Z16histogram_kernelP8PPMPixeliPf
        .type           _Z16histogram_kernelP8PPMPixeliPf,@function
        .size           _Z16histogram_kernelP8PPMPixeliPf,(.L_x_1 - _Z16histogram_kernelP8PPMPixeliPf)
        .other          _Z16histogram_kernelP8PPMPixeliPf,@"STO_CUDA_ENTRY STV_DEFAULT"
_Z16histogram_kernelP8PPMPixeliPf:
.text._Z16histogram_kernelP8PPMPixeliPf:
[----:B------:R-:W-:Y:S01]  /*0000*/  LDC R1, c[0x0][0x37c] ;  /* 0x0000df00ff017b82 */ /* 0x000fe20000000800 */
[----:B------:R-:W0:Y:S07]  /*0010*/  S2R R5, SR_TID.X ;  /* 0x0000000000057919 */ /* 0x000e2e0000002100 */
[----:B------:R-:W0:Y:S01]  /*0020*/  S2UR UR4, SR_CTAID.X ;  /* 0x00000000000479c3 */ /* 0x000e220000002500 */
[----:B------:R-:W1:Y:S07]  /*0030*/  LDCU UR5, c[0x0][0x388] ;  /* 0x00007100ff0577ac */ /* 0x000e6e0008000800 */
[----:B------:R-:W0:Y:S02]  /*0040*/  LDC R0, c[0x0][0x360] ;  /* 0x0000d800ff007b82 */ /* 0x000e240000000800 */
[----:B0-----:R-:W-:-:S05]  /*0050*/  IMAD R5, R0, UR4, R5 ;  /* 0x0000000400057c24 */ /* 0x001fca000f8e0205 */
[----:B-1----:R-:W-:-:S13]  /*0060*/  ISETP.GE.AND P0, PT, R5, UR5, PT ;  /* 0x0000000505007c0c */ /* 0x002fda000bf06270 */
[----:B------:R-:W-:Y:S05]  /*0070*/  @P0 EXIT ;  /* 0x000000000000094d */ /* 0x000fea0003800000 */
[----:B------:R-:W0:Y:S01]  /*0080*/  LDC.64 R2, c[0x0][0x380] ;  /* 0x0000e000ff027b82 */ /* 0x000e220000000a00 */
[----:B------:R-:W1:Y:S01]  /*0090*/  LDCU.64 UR4, c[0x0][0x358] ;  /* 0x00006b00ff0477ac */ /* 0x000e620008000a00 */
[----:B0-----:R-:W-:-:S06]  /*00a0*/  IMAD.WIDE R2, R5, 0x3, R2 ;  /* 0x0000000305027825 */ /* 0x001fcc00078e0202 */
[----:B------:R-:W0:Y:S01]  /*00b0*/  LDC.64 R4, c[0x0][0x390] ;  /* 0x0000e400ff047b82 */ /* 0x000e220000000a00 */
[----:B-1----:R-:W2:Y:S04]  /*00c0*/  LDG.E.U8 R0, desc[UR4][R2.64] ;  /* 0x0000000402007981 */ /* 0x002ea8000c1e1100 */
[----:B------:R-:W3:Y:S04]  /*00d0*/  LDG.E.U8 R6, desc[UR4][R2.64+0x1] ;  /* 0x0000010402067981 */ /* 0x000ee8000c1e1100 */
[----:B------:R-:W4:Y:S01]  /*00e0*/  LDG.E.U8 R8, desc[UR4][R2.64+0x2] ;  /* 0x0000020402087981 */ /* 0x000f22000c1e1100 */
[----:B------:R-:W-:Y:S01]  /*00f0*/  IMAD.MOV.U32 R13, RZ, RZ, 0x3f800000 ;  /* 0x3f800000ff0d7424 */ /* 0x000fe200078e00ff */
[----:B--2---:R-:W-:-:S02]  /*0100*/  SHF.R.U32.HI R7, RZ, 0x6, R0 ;  /* 0x00000006ff077819 */ /* 0x004fc40000011600 */
[----:B---3--:R-:W-:-:S03]  /*0110*/  SHF.R.U32.HI R6, RZ, 0x6, R6 ;  /* 0x00000006ff067819 */ /* 0x008fc60000011606 */
[----:B------:R-:W-:Y:S01]  /*0120*/  STG.E.U8 desc[UR4][R2.64], R7 ;  /* 0x0000000702007986 */ /* 0x000fe2000c101104 */
[----:B----4-:R-:W-:Y:S01]  /*0130*/  SHF.R.U32.HI R9, RZ, 0x6, R8 ;  /* 0x00000006ff097819 */ /* 0x010fe20000011608 */
[----:B------:R-:W-:Y:S02]  /*0140*/  IMAD R0, R7, 0x4, R6 ;  /* 0x0000000407007824 */ /* 0x000fe400078e0206 */
[----:B------:R-:W-:Y:S03]  /*0150*/  STG.E.U8 desc[UR4][R2.64+0x1], R6 ;  /* 0x0000010602007986 */ /* 0x000fe6000c101104 */
[----:B------:R-:W-:Y:S01]  /*0160*/  LEA R11, R0, R9, 0x2 ;  /* 0x00000009000b7211 */ /* 0x000fe200078e10ff */
[----:B------:R-:W-:Y:S04]  /*0170*/  STG.E.U8 desc[UR4][R2.64+0x2], R9 ;  /* 0x0000020902007986 */ /* 0x000fe8000c101104 */
[----:B0-----:R-:W-:-:S05]  /*0180*/  IMAD.WIDE.U32 R4, R11, 0x4, R4 ;  /* 0x000000040b047825 */ /* 0x001fca00078e0004 */
[----:B------:R-:W-:Y:S01]  /*0190*/  REDG.E.ADD.F32.FTZ.RN.STRONG.GPU desc[UR4][R4.64], R13 ;  /* 0x0000000d040079a6 */ /* 0x000fe2000c12f304 */
[----:B------:R-:W-:Y:S05]  /*01a0*/  EXIT ;  /* 0x000000000000794d */ /* 0x000fea0003800000 */
.L_x_0:
[----:B------:R-:W-:-:S00]  /*01b0*/  BRA `(.L_x_0) ;  /* 0xfffffffc00fc7947 */ /* 0x000fc0000383ffff */
[----:B------:R-:W-:-:S00]  /*01c0*/  NOP ;  /* 0x0000000000007918 */ /* 0x000fc00000000000 */
        /* <DEDUP_REMOVED lines=11> */
.L_x_1:


//--------------------- .nv.shared.reserved.0     --------------------------
	.section	.nv.shared.reserved.0,"aw",@nobits
	.weak		__nv_reservedSMEM_offset_0_alias
	.size		__nv_reservedSMEM_offset_0_alias, 0, 64
	.other		__nv_reservedSMEM_offset_0_alias,@"STO_CUDA_RESERVED_SHARED STV_DEFAULT"
__nv_reservedSMEM_offset_0_alias:
	.zero		0
	.zero		64


//--------------------- .nv.constant0._Z16histogram_kernelP8PPMPixeliPf --------------------------
	.section	.nv.constant0._Z16histogram_kernelP8PPMPixeliPf,"a",@progbits
	.sectionflags	@""
	.align	4
.nv.constant0._Z16histogram_kernelP8PPMPixeliPf:
	.zero		920


//--------------------- SYMBOLS --------------------------

	.type		.nv.reservedSmem.offset0,@object
	.size		.nv.reservedSmem.offset0,0x4
